//
// Generated by NVIDIA NVVM Compiler
//
// Compiler Build ID: CL-36424714
// Cuda compilation tools, release 13.0, V13.0.88
// Based on NVVM 20.0.0
//

.version 9.0
.target sm_100
.address_size 64

	// .globl	_Z22broadcast_add_matricesiiiPiS_S_S_

.visible .entry _Z22broadcast_add_matricesiiiPiS_S_S_(
	.param .u32 _Z22broadcast_add_matricesiiiPiS_S_S__param_0,
	.param .u32 _Z22broadcast_add_matricesiiiPiS_S_S__param_1,
	.param .u32 _Z22broadcast_add_matricesiiiPiS_S_S__param_2,
	.param .u64 .ptr .align 1 _Z22broadcast_add_matricesiiiPiS_S_S__param_3,
	.param .u64 .ptr .align 1 _Z22broadcast_add_matricesiiiPiS_S_S__param_4,
	.param .u64 .ptr .align 1 _Z22broadcast_add_matricesiiiPiS_S_S__param_5,
	.param .u64 .ptr .align 1 _Z22broadcast_add_matricesiiiPiS_S_S__param_6
)
{
	.reg .pred 	%p<6>;
	.reg .b32 	%r<26>;
	.reg .b64 	%rd<16>;

	ld.param.u32 	%r4, [_Z22broadcast_add_matricesiiiPiS_S_S__param_0];
	ld.param.u32 	%r6, [_Z22broadcast_add_matricesiiiPiS_S_S__param_1];
	ld.param.u32 	%r7, [_Z22broadcast_add_matricesiiiPiS_S_S__param_2];
	ld.param.u64 	%rd1, [_Z22broadcast_add_matricesiiiPiS_S_S__param_3];
	ld.param.u64 	%rd2, [_Z22broadcast_add_matricesiiiPiS_S_S__param_4];
	ld.param.u64 	%rd3, [_Z22broadcast_add_matricesiiiPiS_S_S__param_5];
	ld.param.u64 	%rd4, [_Z22broadcast_add_matricesiiiPiS_S_S__param_6];
	mov.u32 	%r8, %ntid.x;
	mov.u32 	%r9, %ctaid.x;
	mov.u32 	%r10, %tid.x;
	mad.lo.s32 	%r1, %r8, %r9, %r10;
	mov.u32 	%r11, %ntid.y;
	mov.u32 	%r12, %ctaid.y;
	mov.u32 	%r13, %tid.y;
	mad.lo.s32 	%r14, %r11, %r12, %r13;
	mov.u32 	%r15, %ntid.z;
	mov.u32 	%r16, %ctaid.z;
	mov.u32 	%r17, %tid.z;
	mad.lo.s32 	%r3, %r15, %r16, %r17;
	setp.ge.s32 	%p1, %r1, %r4;
	setp.ge.s32 	%p2, %r14, %r6;
	or.pred  	%p3, %p1, %p2;
	setp.ge.s32 	%p4, %r3, %r7;
	or.pred  	%p5, %p3, %p4;
	@%p5 bra 	$L__BB0_2;
	cvta.to.global.u64 	%rd5, %rd1;
	cvta.to.global.u64 	%rd6, %rd2;
	cvta.to.global.u64 	%rd7, %rd3;
	cvta.to.global.u64 	%rd8, %rd4;
	mul.lo.s32 	%r18, %r3, %r4;
	mad.lo.s32 	%r19, %r14, %r4, %r1;
	mad.lo.s32 	%r20, %r18, %r6, %r19;
	mul.wide.s32 	%rd9, %r20, 4;
	add.s64 	%rd10, %rd5, %rd9;
	ld.global.u32 	%r21, [%rd10];
	mul.wide.s32 	%rd11, %r19, 4;
	add.s64 	%rd12, %rd6, %rd11;
	ld.global.u32 	%r22, [%rd12];
	add.s32 	%r23, %r22, %r21;
	mul.wide.s32 	%rd13, %r1, 4;
	add.s64 	%rd14, %rd7, %rd13;
	ld.global.u32 	%r24, [%rd14];
	add.s32 	%r25, %r23, %r24;
	add.s64 	%rd15, %rd8, %rd9;
	st.global.u32 	[%rd15], %r25;
$L__BB0_2:
	ret;

}


// ===== COMPILED SASS (sm_100) =====

	.target	sm_100

	.elftype	@"ET_EXEC"


//--------------------- .note.nv.tkinfo           --------------------------
	.section	.note.nv.tkinfo,"",@"SHT_NOTE"
	.sectionflags	@"SHF_NOTE_NV_TKINFO"
	.tkinfo
        /*0018*/ 	.word	0x00000002
        /*0030*/ 	.string	""
        /*0030*/ 	.string	"ptxas"
        /*0030*/ 	.string	"Cuda compilation tools, release 13.0, V13.0.88"
        /*0030*/ 	.string	"Build cuda_13.0.r13.0/compiler.36424714_0"
        /*0030*/ 	.string	"-arch sm_100 -m 64 "



//--------------------- .note.nv.cuinfo           --------------------------
	.section	.note.nv.cuinfo,"",@"SHT_NOTE"
	.sectionflags	@"SHF_NOTE_NV_CUINFO"
        /*0018*/ 	.short	0x0002
        /*001a*/ 	.short	0x0064
        /*001c*/ 	.short	0x0082
	.zero		2


//--------------------- .nv.info                  --------------------------
	.section	.nv.info,"",@"SHT_CUDA_INFO"
	.align	4


	//----- nvinfo : EIATTR_REGCOUNT
	.align		4
        /*0000*/ 	.byte	0x04, 0x2f
        /*0002*/ 	.short	(.L_1 - .L_0)
	.align		4
.L_0:
        /*0004*/ 	.word	index@(_Z22broadcast_add_matricesiiiPiS_S_S_)
        /*0008*/ 	.word	0x00000010


	//----- nvinfo : EIATTR_FRAME_SIZE
	.align		4
.L_1:
        /*000c*/ 	.byte	0x04, 0x11
        /*000e*/ 	.short	(.L_3 - .L_2)
	.align		4
.L_2:
        /*0010*/ 	.word	index@(_Z22broadcast_add_matricesiiiPiS_S_S_)
        /*0014*/ 	.word	0x00000000


	//----- nvinfo : EIATTR_MIN_STACK_SIZE
	.align		4
.L_3:
        /*0018*/ 	.byte	0x04, 0x12
        /*001a*/ 	.short	(.L_5 - .L_4)
	.align		4
.L_4:
        /*001c*/ 	.word	index@(_Z22broadcast_add_matricesiiiPiS_S_S_)
        /*0020*/ 	.word	0x00000000
.L_5:


//--------------------- .nv.compat                --------------------------
	.section	.nv.compat,"",@"SHT_CUDA_COMPAT_INFO"
	.align	4
        /*0000*/ 	.byte	0x02, 0x09, 0x00, 0x00, 0x02, 0x02, 0x01, 0x00, 0x02, 0x05, 0x05, 0x00, 0x03, 0x07, 0x01, 0x01
        /*0010*/ 	.byte	0x02, 0x03, 0x00, 0x00, 0x02, 0x06, 0x01, 0x00, 0x04, 0x0b, 0x08, 0x00, 0x09, 0x00, 0x00, 0x00
        /*0020*/ 	.byte	0x00, 0x00, 0x00, 0x00


//--------------------- .nv.info._Z22broadcast_add_matricesiiiPiS_S_S_ --------------------------
	.section	.nv.info._Z22broadcast_add_matricesiiiPiS_S_S_,"",@"SHT_CUDA_INFO"
	.sectionflags	@""
	.align	4


	//----- nvinfo : EIATTR_CUDA_API_VERSION
	.align		4
        /*0000*/ 	.byte	0x04, 0x37
        /*0002*/ 	.short	(.L_7 - .L_6)
.L_6:
        /*0004*/ 	.word	0x00000082


	//----- nvinfo : EIATTR_KPARAM_INFO
	.align		4
.L_7:
        /*0008*/ 	.byte	0x04, 0x17
        /*000a*/ 	.short	(.L_9 - .L_8)
.L_8:
        /*000c*/ 	.word	0x00000000
        /*0010*/ 	.short	0x0006
        /*0012*/ 	.short	0x0028
        /*0014*/ 	.byte	0x00, 0xf5, 0x21, 0x00


	//----- nvinfo : EIATTR_KPARAM_INFO
	.align		4
.L_9:
        /*0018*/ 	.byte	0x04, 0x17
        /*001a*/ 	.short	(.L_11 - .L_10)
.L_10:
        /*001c*/ 	.word	0x00000000
        /*0020*/ 	.short	0x0005
        /*0022*/ 	.short	0x0020
        /*0024*/ 	.byte	0x00, 0xf5, 0x21, 0x00


	//----- nvinfo : EIATTR_KPARAM_INFO
	.align		4
.L_11:
        /*0028*/ 	.byte	0x04, 0x17
        /*002a*/ 	.short	(.L_13 - .L_12)
.L_12:
        /*002c*/ 	.word	0x00000000
        /*0030*/ 	.short	0x0004
        /*0032*/ 	.short	0x0018
        /*0034*/ 	.byte	0x00, 0xf5, 0x21, 0x00


	//----- nvinfo : EIATTR_KPARAM_INFO
	.align		4
.L_13:
        /*0038*/ 	.byte	0x04, 0x17
        /*003a*/ 	.short	(.L_15 - .L_14)
.L_14:
        /*003c*/ 	.word	0x00000000
        /*0040*/ 	.short	0x0003
        /*0042*/ 	.short	0x0010
        /*0044*/ 	.byte	0x00, 0xf5, 0x21, 0x00


	//----- nvinfo : EIATTR_KPARAM_INFO
	.align		4
.L_15:
        /*0048*/ 	.byte	0x04, 0x17
        /*004a*/ 	.short	(.L_17 - .L_16)
.L_16:
        /*004c*/ 	.word	0x00000000
        /*0050*/ 	.short	0x0002
        /*0052*/ 	.short	0x0008
        /*0054*/ 	.byte	0x00, 0xf0, 0x11, 0x00


	//----- nvinfo : EIATTR_KPARAM_INFO
	.align		4
.L_17:
        /*0058*/ 	.byte	0x04, 0x17
        /*005a*/ 	.short	(.L_19 - .L_18)
.L_18:
        /*005c*/ 	.word	0x00000000
        /*0060*/ 	.short	0x0001
        /*0062*/ 	.short	0x0004
        /*0064*/ 	.byte	0x00, 0xf0, 0x11, 0x00


	//----- nvinfo : EIATTR_KPARAM_INFO
	.align		4
.L_19:
        /*0068*/ 	.byte	0x04, 0x17
        /*006a*/ 	.short	(.L_21 - .L_20)
.L_20:
        /*006c*/ 	.word	0x00000000
        /*0070*/ 	.short	0x0000
        /*0072*/ 	.short	0x0000
        /*0074*/ 	.byte	0x00, 0xf0, 0x11, 0x00


	//----- nvinfo : EIATTR_SPARSE_MMA_MASK
	.align		4
.L_21:
        /*0078*/ 	.byte	0x03, 0x50
        /*007a*/ 	.short	0x0000


	//----- nvinfo : EIATTR_MAXREG_COUNT
	.align		4
        /*007c*/ 	.byte	0x03, 0x1b
        /*007e*/ 	.short	0x00ff


	//----- nvinfo : EIATTR_MERCURY_ISA_VERSION
	.align		4
        /*0080*/ 	.byte	0x03, 0x5f
        /*0082*/ 	.short	0x0101


	//----- nvinfo : EIATTR_VRC_CTA_INIT_COUNT
	.align		4
        /*0084*/ 	.byte	0x02, 0x4a
	.zero		1
	.zero		1


	//----- nvinfo : EIATTR_EXIT_INSTR_OFFSETS
	.align		4
        /*0088*/ 	.byte	0x04, 0x1c
        /*008a*/ 	.short	(.L_23 - .L_22)


	//   ....[0]....
.L_22:
        /*008c*/ 	.word	0x00000120


	//   ....[1]....
        /*0090*/ 	.word	0x00000240


	//----- nvinfo : EIATTR_CBANK_PARAM_SIZE
	.align		4
.L_23:
        /*0094*/ 	.byte	0x03, 0x19
        /*0096*/ 	.short	0x0030


	//----- nvinfo : EIATTR_PARAM_CBANK
	.align		4
        /*0098*/ 	.byte	0x04, 0x0a
        /*009a*/ 	.short	(.L_25 - .L_24)
	.align		4
.L_24:
        /*009c*/ 	.word	index@(.nv.constant0._Z22broadcast_add_matricesiiiPiS_S_S_)
        /*00a0*/ 	.short	0x0380
        /*00a2*/ 	.short	0x0030


	//----- nvinfo : EIATTR_SW_WAR
	.align		4
.L_25:
        /*00a4*/ 	.byte	0x04, 0x36
        /*00a6*/ 	.short	(.L_27 - .L_26)
.L_26:
        /*00a8*/ 	.word	0x00000008
.L_27:


//--------------------- .nv.callgraph             --------------------------
	.section	.nv.callgraph,"",@"SHT_CUDA_CALLGRAPH"
	.align	4
	.sectionentsize	8
	.align		4
        /*0000*/ 	.word	0x00000000
	.align		4
        /*0004*/ 	.word	0xffffffff
	.align		4
        /*0008*/ 	.word	0x00000000
	.align		4
        /*000c*/ 	.word	0xfffffffe
	.align		4
        /*0010*/ 	.word	0x00000000
	.align		4
        /*0014*/ 	.word	0xfffffffd
	.align		4
        /*0018*/ 	.word	0x00000000
	.align		4
        /*001c*/ 	.word	0xfffffffc


//--------------------- .text._Z22broadcast_add_matricesiiiPiS_S_S_ --------------------------
	.section	.text._Z22broadcast_add_matricesiiiPiS_S_S_,"ax",@progbits
	.align	128
        .global         _Z22broadcast_add_matricesiiiPiS_S_S_
        .type           _Z22broadcast_add_matricesiiiPiS_S_S_,@function
        .size           _Z22broadcast_add_matricesiiiPiS_S_S_,(.L_x_1 - _Z22broadcast_add_matricesiiiPiS_S_S_)
        .other          _Z22broadcast_add_matricesiiiPiS_S_S_,@"STO_CUDA_ENTRY STV_DEFAULT"
_Z22broadcast_add_matricesiiiPiS_S_S_:
.text._Z22broadcast_add_matricesiiiPiS_S_S_:
[----:B------:R-:W-:Y:S01]  /*0000*/  LDC R1, c[0x0][0x37c] ;  /* 0x0000df00ff017b82 */ /* 0x000fe20000000800 */
[----:B------:R-:W0:Y:S01]  /*0010*/  S2R R0, SR_CTAID.Y ;  /* 0x0000000000007919 */ /* 0x000e220000002600 */
[----:B------:R-:W1:Y:S01]  /*0020*/  LDCU UR4, c[0x0][0x360] ;  /* 0x00006c00ff0477ac */ /* 0x000e620008000800 */
[----:B------:R-:W0:Y:S01]  /*0030*/  S2R R3, SR_TID.Y ;  /* 0x0000000000037919 */ /* 0x000e220000002200 */
[----:B------:R-:W0:Y:S01]  /*0040*/  LDCU UR5, c[0x0][0x364] ;  /* 0x00006c80ff0577ac */ /* 0x000e220008000800 */
[----:B------:R-:W1:Y:S01]  /*0050*/  S2R R9, SR_CTAID.X ;  /* 0x0000000000097919 */ /* 0x000e620000002500 */
[----:B------:R-:W2:Y:S01]  /*0060*/  LDCU.64 UR8, c[0x0][0x380] ;  /* 0x00007000ff0877ac */ /* 0x000ea20008000a00 */
[----:B------:R-:W1:Y:S01]  /*0070*/  S2R R2, SR_TID.X ;  /* 0x0000000000027919 */ /* 0x000e620000002100 */
[----:B------:R-:W3:Y:S01]  /*0080*/  LDCU UR6, c[0x0][0x368] ;  /* 0x00006d00ff0677ac */ /* 0x000ee20008000800 */
[----:B------:R-:W3:Y:S01]  /*0090*/  S2R R8, SR_CTAID.Z ;  /* 0x0000000000087919 */ /* 0x000ee20000002700 */
[----:B------:R-:W4:Y:S01]  /*00a0*/  LDCU UR7, c[0x0][0x388] ;  /* 0x00007100ff0777ac */ /* 0x000f220008000800 */
[----:B------:R-:W3:Y:S01]  /*00b0*/  S2R R5, SR_TID.Z ;  /* 0x0000000000057919 */ /* 0x000ee20000002300 */
[----:B0-----:R-:W-:-:S05]  /*00c0*/  IMAD R0, R0, UR5, R3 ;  /* 0x0000000500007c24 */ /* 0x001fca000f8e0203 */
[----:B--2---:R-:W-:Y:S01]  /*00d0*/  ISETP.GE.AND P0, PT, R0, UR9, PT ;  /* 0x0000000900007c0c */ /* 0x004fe2000bf06270 */
[----:B-1----:R-:W-:-:S05]  /*00e0*/  IMAD R9, R9, UR4, R2 ;  /* 0x0000000409097c24 */ /* 0x002fca000f8e0202 */
[----:B------:R-:W-:Y:S01]  /*00f0*/  ISETP.GE.OR P0, PT, R9, UR8, P0 ;  /* 0x0000000809007c0c */ /* 0x000fe20008706670 */
[----:B---3--:R-:W-:-:S05]  /*0100*/  IMAD R8, R8, UR6, R5 ;  /* 0x0000000608087c24 */ /* 0x008fca000f8e0205 */
[----:B----4-:R-:W-:-:S13]  /*0110*/  ISETP.GE.OR P0, PT, R8, UR7, P0 ;  /* 0x0000000708007c0c */ /* 0x010fda0008706670 */
[----:B------:R-:W-:Y:S05]  /*0120*/  @P0 EXIT ;  /* 0x000000000000094d */ /* 0x000fea0003800000 */
[----:B------:R-:W0:Y:S01]  /*0130*/  LDC.64 R4, c[0x0][0x398] ;  /* 0x0000e600ff047b82 */ /* 0x000e220000000a00 */
[----:B------:R-:W1:Y:S01]  /*0140*/  LDCU.64 UR4, c[0x0][0x358] ;  /* 0x00006b00ff0477ac */ /* 0x000e620008000a00 */
[----:B------:R-:W-:Y:S02]  /*0150*/  IMAD R8, R8, UR8, RZ ;  /* 0x0000000808087c24 */ /* 0x000fe4000f8e02ff */
[----:B------:R-:W-:-:S04]  /*0160*/  IMAD R11, R0, UR8, R9 ;  /* 0x00000008000b7c24 */ /* 0x000fc8000f8e0209 */
[----:B------:R-:W2:Y:S01]  /*0170*/  LDC.64 R6, c[0x0][0x3a0] ;  /* 0x0000e800ff067b82 */ /* 0x000ea20000000a00 */
[----:B------:R-:W-:-:S07]  /*0180*/  IMAD R13, R8, UR9, R11 ;  /* 0x00000009080d7c24 */ /* 0x000fce000f8e020b */
[----:B------:R-:W3:Y:S01]  /*0190*/  LDC.64 R2, c[0x0][0x390] ;  /* 0x0000e400ff027b82 */ /* 0x000ee20000000a00 */
[----:B0-----:R-:W-:-:S06]  /*01a0*/  IMAD.WIDE R4, R11, 0x4, R4 ;  /* 0x000000040b047825 */ /* 0x001fcc00078e0204 */
[----:B-1----:R-:W4:Y:S01]  /*01b0*/  LDG.E R5, desc[UR4][R4.64] ;  /* 0x0000000404057981 */ /* 0x002f22000c1e1900 */
[----:B--2---:R-:W-:Y:S02]  /*01c0*/  IMAD.WIDE R6, R9, 0x4, R6 ;  /* 0x0000000409067825 */ /* 0x004fe400078e0206 */
[----:B------:R-:W0:Y:S04]  /*01d0*/  LDC.64 R8, c[0x0][0x3a8] ;  /* 0x0000ea00ff087b82 */ /* 0x000e280000000a00 */
[----:B------:R-:W4:Y:S01]  /*01e0*/  LDG.E R6, desc[UR4][R6.64] ;  /* 0x0000000406067981 */ /* 0x000f22000c1e1900 */
[----:B---3--:R-:W-:-:S06]  /*01f0*/  IMAD.WIDE R2, R13, 0x4, R2 ;  /* 0x000000040d027825 */ /* 0x008fcc00078e0202 */
[----:B------:R-:W4:Y:S01]  /*0200*/  LDG.E R2, desc[UR4][R2.64] ;  /* 0x0000000402027981 */ /* 0x000f22000c1e1900 */
[----:B0-----:R-:W-:Y:S01]  /*0210*/  IMAD.WIDE R8, R13, 0x4, R8 ;  /* 0x000000040d087825 */ /* 0x001fe200078e0208 */
[----:B----4-:R-:W-:-:S05]  /*0220*/  IADD3 R11, PT, PT, R6, R5, R2 ;  /* 0x00000005060b7210 */ /* 0x010fca0007ffe002 */
[----:B------:R-:W-:Y:S01]  /*0230*/  STG.E desc[UR4][R8.64], R11 ;  /* 0x0000000b08007986 */ /* 0x000fe2000c101904 */
[----:B------:R-:W-:Y:S05]  /*0240*/  EXIT ;  /* 0x000000000000794d */ /* 0x000fea0003800000 */
.L_x_0:
[----:B------:R-:W-:-:S00]  /*0250*/  BRA `(.L_x_0) ;  /* 0xfffffffc00fc7947 */ /* 0x000fc0000383ffff */
[----:B------:R-:W-:-:S00]  /*0260*/  NOP ;  /* 0x0000000000007918 */ /* 0x000fc00000000000 */
        /* <DEDUP_REMOVED lines=9> */
.L_x_1:


//--------------------- .nv.shared.reserved.0     --------------------------
	.section	.nv.shared.reserved.0,"aw",@nobits
	.weak		__nv_reservedSMEM_offset_0_alias
	.size		__nv_reservedSMEM_offset_0_alias, 0, 64
	.other		__nv_reservedSMEM_offset_0_alias,@"STO_CUDA_RESERVED_SHARED STV_DEFAULT"
__nv_reservedSMEM_offset_0_alias:
	.zero		0
	.zero		64


//--------------------- .nv.constant0._Z22broadcast_add_matricesiiiPiS_S_S_ --------------------------
	.section	.nv.constant0._Z22broadcast_add_matricesiiiPiS_S_S_,"a",@progbits
	.sectionflags	@""
	.align	4
.nv.constant0._Z22broadcast_add_matricesiiiPiS_S_S_:
	.zero		944


//--------------------- SYMBOLS --------------------------

	.type		.nv.reservedSmem.offset0,@object
	.size		.nv.reservedSmem.offset0,0x4
